//
// Generated by NVIDIA NVVM Compiler
//
// Compiler Build ID: CL-36424714
// Cuda compilation tools, release 13.0, V13.0.88
// Based on NVVM 20.0.0
//

.version 9.0
.target sm_100
.address_size 64

	// .globl	_Z19evolve_wavefunctionP8complexdS0_Pd

.visible .entry _Z19evolve_wavefunctionP8complexdS0_Pd(
	.param .u64 .ptr .align 1 _Z19evolve_wavefunctionP8complexdS0_Pd_param_0,
	.param .u64 .ptr .align 1 _Z19evolve_wavefunctionP8complexdS0_Pd_param_1,
	.param .u64 .ptr .align 1 _Z19evolve_wavefunctionP8complexdS0_Pd_param_2
)
{
	.reg .pred 	%p<2>;
	.reg .b32 	%r<6>;
	.reg .b64 	%rd<14>;
	.reg .b64 	%fd<30>;

	ld.param.u64 	%rd1, [_Z19evolve_wavefunctionP8complexdS0_Pd_param_0];
	ld.param.u64 	%rd2, [_Z19evolve_wavefunctionP8complexdS0_Pd_param_1];
	ld.param.u64 	%rd3, [_Z19evolve_wavefunctionP8complexdS0_Pd_param_2];
	mov.u32 	%r3, %tid.x;
	mov.u32 	%r4, %ctaid.x;
	mov.u32 	%r5, %ntid.x;
	mad.lo.s32 	%r1, %r4, %r5, %r3;
	add.s32 	%r2, %r1, -1;
	setp.gt.u32 	%p1, %r2, 1021;
	@%p1 bra 	$L__BB0_2;
	cvta.to.global.u64 	%rd4, %rd1;
	cvta.to.global.u64 	%rd5, %rd3;
	cvta.to.global.u64 	%rd6, %rd2;
	mul.wide.u32 	%rd7, %r2, 16;
	add.s64 	%rd8, %rd4, %rd7;
	ld.global.f64 	%fd1, [%rd8];
	ld.global.f64 	%fd2, [%rd8+8];
	mul.wide.u32 	%rd9, %r1, 16;
	add.s64 	%rd10, %rd4, %rd9;
	ld.global.f64 	%fd3, [%rd10+16];
	ld.global.f64 	%fd4, [%rd10+24];
	add.f64 	%fd5, %fd1, %fd3;
	add.f64 	%fd6, %fd2, %fd4;
	ld.global.f64 	%fd7, [%rd10];
	ld.global.f64 	%fd8, [%rd10+8];
	add.f64 	%fd9, %fd7, %fd7;
	add.f64 	%fd10, %fd8, %fd8;
	sub.f64 	%fd11, %fd5, %fd9;
	sub.f64 	%fd12, %fd6, %fd10;
	mul.f64 	%fd13, %fd11, 0d40C3880000000000;
	mul.f64 	%fd14, %fd12, 0d40C3880000000000;
	mul.f64 	%fd15, %fd13, 0d0000000000000000;
	sub.f64 	%fd16, %fd15, %fd14;
	fma.rn.f64 	%fd17, %fd14, 0d0000000000000000, %fd13;
	mul.f64 	%fd18, %fd16, 0d3E90C6F7A0B5ED8D;
	mul.f64 	%fd19, %fd17, 0d3E90C6F7A0B5ED8D;
	mul.wide.u32 	%rd11, %r1, 8;
	add.s64 	%rd12, %rd5, %rd11;
	ld.global.f64 	%fd20, [%rd12];
	mul.f64 	%fd21, %fd20, %fd7;
	mul.f64 	%fd22, %fd20, %fd8;
	mul.f64 	%fd23, %fd21, 0d0000000000000000;
	sub.f64 	%fd24, %fd23, %fd22;
	fma.rn.f64 	%fd25, %fd22, 0d0000000000000000, %fd21;
	sub.f64 	%fd26, %fd7, %fd18;
	sub.f64 	%fd27, %fd8, %fd19;
	fma.rn.f64 	%fd28, %fd24, 0d3EA0C6F7A0B5ED8D, %fd26;
	fma.rn.f64 	%fd29, %fd25, 0d3EA0C6F7A0B5ED8D, %fd27;
	add.s64 	%rd13, %rd6, %rd9;
	st.global.f64 	[%rd13], %fd28;
	st.global.f64 	[%rd13+8], %fd29;
$L__BB0_2:
	ret;

}


// ===== COMPILED SASS (sm_100) =====

	.target	sm_100

	.elftype	@"ET_EXEC"


//--------------------- .note.nv.tkinfo           --------------------------
	.section	.note.nv.tkinfo,"",@"SHT_NOTE"
	.sectionflags	@"SHF_NOTE_NV_TKINFO"
	.tkinfo
        /*0018*/ 	.word	0x00000002
        /*0030*/ 	.string	""
        /*0030*/ 	.string	"ptxas"
        /*0030*/ 	.string	"Cuda compilation tools, release 13.0, V13.0.88"
        /*0030*/ 	.string	"Build cuda_13.0.r13.0/compiler.36424714_0"
        /*0030*/ 	.string	"-arch sm_100 -m 64 "



//--------------------- .note.nv.cuinfo           --------------------------
	.section	.note.nv.cuinfo,"",@"SHT_NOTE"
	.sectionflags	@"SHF_NOTE_NV_CUINFO"
        /*0018*/ 	.short	0x0002
        /*001a*/ 	.short	0x0064
        /*001c*/ 	.short	0x0082
	.zero		2


//--------------------- .nv.info                  --------------------------
	.section	.nv.info,"",@"SHT_CUDA_INFO"
	.align	4


	//----- nvinfo : EIATTR_REGCOUNT
	.align		4
        /*0000*/ 	.byte	0x04, 0x2f
        /*0002*/ 	.short	(.L_1 - .L_0)
	.align		4
.L_0:
        /*0004*/ 	.word	index@(_Z19evolve_wavefunctionP8complexdS0_Pd)
        /*0008*/ 	.word	0x00000016


	//----- nvinfo : EIATTR_FRAME_SIZE
	.align		4
.L_1:
        /*000c*/ 	.byte	0x04, 0x11
        /*000e*/ 	.short	(.L_3 - .L_2)
	.align		4
.L_2:
        /*0010*/ 	.word	index@(_Z19evolve_wavefunctionP8complexdS0_Pd)
        /*0014*/ 	.word	0x00000000


	//----- nvinfo : EIATTR_MIN_STACK_SIZE
	.align		4
.L_3:
        /*0018*/ 	.byte	0x04, 0x12
        /*001a*/ 	.short	(.L_5 - .L_4)
	.align		4
.L_4:
        /*001c*/ 	.word	index@(_Z19evolve_wavefunctionP8complexdS0_Pd)
        /*0020*/ 	.word	0x00000000
.L_5:


//--------------------- .nv.compat                --------------------------
	.section	.nv.compat,"",@"SHT_CUDA_COMPAT_INFO"
	.align	4
        /*0000*/ 	.byte	0x02, 0x09, 0x00, 0x00, 0x02, 0x02, 0x01, 0x00, 0x02, 0x05, 0x05, 0x00, 0x03, 0x07, 0x01, 0x01
        /*0010*/ 	.byte	0x02, 0x03, 0x00, 0x00, 0x02, 0x06, 0x01, 0x00, 0x04, 0x0b, 0x08, 0x00, 0x01, 0x00, 0x00, 0x00
        /*0020*/ 	.byte	0x00, 0x00, 0x00, 0x00


//--------------------- .nv.info._Z19evolve_wavefunctionP8complexdS0_Pd --------------------------
	.section	.nv.info._Z19evolve_wavefunctionP8complexdS0_Pd,"",@"SHT_CUDA_INFO"
	.sectionflags	@""
	.align	4


	//----- nvinfo : EIATTR_CUDA_API_VERSION
	.align		4
        /*0000*/ 	.byte	0x04, 0x37
        /*0002*/ 	.short	(.L_7 - .L_6)
.L_6:
        /*0004*/ 	.word	0x00000082


	//----- nvinfo : EIATTR_KPARAM_INFO
	.align		4
.L_7:
        /*0008*/ 	.byte	0x04, 0x17
        /*000a*/ 	.short	(.L_9 - .L_8)
.L_8:
        /*000c*/ 	.word	0x00000000
        /*0010*/ 	.short	0x0002
        /*0012*/ 	.short	0x0010
        /*0014*/ 	.byte	0x00, 0xf5, 0x21, 0x00


	//----- nvinfo : EIATTR_KPARAM_INFO
	.align		4
.L_9:
        /*0018*/ 	.byte	0x04, 0x17
        /*001a*/ 	.short	(.L_11 - .L_10)
.L_10:
        /*001c*/ 	.word	0x00000000
        /*0020*/ 	.short	0x0001
        /*0022*/ 	.short	0x0008
        /*0024*/ 	.byte	0x00, 0xf5, 0x21, 0x00


	//----- nvinfo : EIATTR_KPARAM_INFO
	.align		4
.L_11:
        /*0028*/ 	.byte	0x04, 0x17
        /*002a*/ 	.short	(.L_13 - .L_12)
.L_12:
        /*002c*/ 	.word	0x00000000
        /*0030*/ 	.short	0x0000
        /*0032*/ 	.short	0x0000
        /*0034*/ 	.byte	0x00, 0xf5, 0x21, 0x00


	//----- nvinfo : EIATTR_SPARSE_MMA_MASK
	.align		4
.L_13:
        /*0038*/ 	.byte	0x03, 0x50
        /*003a*/ 	.short	0x0000


	//----- nvinfo : EIATTR_MAXREG_COUNT
	.align		4
        /*003c*/ 	.byte	0x03, 0x1b
        /*003e*/ 	.short	0x00ff


	//----- nvinfo : EIATTR_MERCURY_ISA_VERSION
	.align		4
        /*0040*/ 	.byte	0x03, 0x5f
        /*0042*/ 	.short	0x0101


	//----- nvinfo : EIATTR_VRC_CTA_INIT_COUNT
	.align		4
        /*0044*/ 	.byte	0x02, 0x4a
	.zero		1
	.zero		1


	//----- nvinfo : EIATTR_EXIT_INSTR_OFFSETS
	.align		4
        /*0048*/ 	.byte	0x04, 0x1c
        /*004a*/ 	.short	(.L_15 - .L_14)


	//   ....[0]....
.L_14:
        /*004c*/ 	.word	0x00000070


	//   ....[1]....
        /*0050*/ 	.word	0x000002e0


	//----- nvinfo : EIATTR_CBANK_PARAM_SIZE
	.align		4
.L_15:
        /*0054*/ 	.byte	0x03, 0x19
        /*0056*/ 	.short	0x0018


	//----- nvinfo : EIATTR_PARAM_CBANK
	.align		4
        /*0058*/ 	.byte	0x04, 0x0a
        /*005a*/ 	.short	(.L_17 - .L_16)
	.align		4
.L_16:
        /*005c*/ 	.word	index@(.nv.constant0._Z19evolve_wavefunctionP8complexdS0_Pd)
        /*0060*/ 	.short	0x0380
        /*0062*/ 	.short	0x0018


	//----- nvinfo : EIATTR_SW_WAR
	.align		4
.L_17:
        /*0064*/ 	.byte	0x04, 0x36
        /*0066*/ 	.short	(.L_19 - .L_18)
.L_18:
        /*0068*/ 	.word	0x00000008
.L_19:


//--------------------- .nv.callgraph             --------------------------
	.section	.nv.callgraph,"",@"SHT_CUDA_CALLGRAPH"
	.align	4
	.sectionentsize	8
	.align		4
        /*0000*/ 	.word	0x00000000
	.align		4
        /*0004*/ 	.word	0xffffffff
	.align		4
        /*0008*/ 	.word	0x00000000
	.align		4
        /*000c*/ 	.word	0xfffffffe
	.align		4
        /*0010*/ 	.word	0x00000000
	.align		4
        /*0014*/ 	.word	0xfffffffd
	.align		4
        /*0018*/ 	.word	0x00000000
	.align		4
        /*001c*/ 	.word	0xfffffffc


//--------------------- .text._Z19evolve_wavefunctionP8complexdS0_Pd --------------------------
	.section	.text._Z19evolve_wavefunctionP8complexdS0_Pd,"ax",@progbits
	.align	128
        .global         _Z19evolve_wavefunctionP8complexdS0_Pd
        .type           _Z19evolve_wavefunctionP8complexdS0_Pd,@function
        .size           _Z19evolve_wavefunctionP8complexdS0_Pd,(.L_x_1 - _Z19evolve_wavefunctionP8complexdS0_Pd)
        .other          _Z19evolve_wavefunctionP8complexdS0_Pd,@"STO_CUDA_ENTRY STV_DEFAULT"
_Z19evolve_wavefunctionP8complexdS0_Pd:
.text._Z19evolve_wavefunctionP8complexdS0_Pd:
[----:B------:R-:W-:Y:S01]  /*0000*/  LDC R1, c[0x0][0x37c] ;  /* 0x0000df00ff017b82 */ /* 0x000fe20000000800 */
[----:B------:R-:W0:Y:S07]  /*0010*/  S2R R0, SR_TID.X ;  /* 0x0000000000007919 */ /* 0x000e2e0000002100 */
[----:B------:R-:W0:Y:S08]  /*0020*/  S2UR UR4, SR_CTAID.X ;  /* 0x00000000000479c3 */ /* 0x000e300000002500 */
[----:B------:R-:W0:Y:S02]  /*0030*/  LDC R3, c[0x0][0x360] ;  /* 0x0000d800ff037b82 */ /* 0x000e240000000800 */
[----:B0-----:R-:W-:-:S05]  /*0040*/  IMAD R0, R3, UR4, R0 ;  /* 0x0000000403007c24 */ /* 0x001fca000f8e0200 */
[----:B------:R-:W-:-:S04]  /*0050*/  IADD3 R9, PT, PT, R0, -0x1, RZ ;  /* 0xffffffff00097810 */ /* 0x000fc80007ffe0ff */
[----:B------:R-:W-:-:S13]  /*0060*/  ISETP.GT.U32.AND P0, PT, R9, 0x3fd, PT ;  /* 0x000003fd0900780c */ /* 0x000fda0003f04070 */
[----:B------:R-:W-:Y:S05]  /*0070*/  @P0 EXIT ;  /* 0x000000000000094d */ /* 0x000fea0003800000 */
[----:B------:R-:W0:Y:S01]  /*0080*/  LDC.64 R14, c[0x0][0x380] ;  /* 0x0000e000ff0e7b82 */ /* 0x000e220000000a00 */
[----:B------:R-:W1:Y:S07]  /*0090*/  LDCU.64 UR4, c[0x0][0x358] ;  /* 0x00006b00ff0477ac */ /* 0x000e6e0008000a00 */
[----:B------:R-:W2:Y:S01]  /*00a0*/  LDC.64 R6, c[0x0][0x390] ;  /* 0x0000e400ff067b82 */ /* 0x000ea20000000a00 */
[----:B0-----:R-:W-:-:S04]  /*00b0*/  IMAD.WIDE.U32 R8, R9, 0x10, R14 ;  /* 0x0000001009087825 */ /* 0x001fc800078e000e */
[C---:B------:R-:W-:Y:S01]  /*00c0*/  IMAD.WIDE.U32 R14, R0.reuse, 0x10, R14 ;  /* 0x00000010000e7825 */ /* 0x040fe200078e000e */
[----:B-1----:R-:W3:Y:S04]  /*00d0*/  LDG.E.64 R10, desc[UR4][R8.64] ;  /* 0x00000004080a7981 */ /* 0x002ee8000c1e1b00 */
[----:B------:R0:W4:Y:S04]  /*00e0*/  LDG.E.64 R12, desc[UR4][R8.64+0x8] ;  /* 0x00000804080c7981 */ /* 0x000128000c1e1b00 */
[----:B------:R-:W3:Y:S04]  /*00f0*/  LDG.E.64 R16, desc[UR4][R14.64+0x10] ;  /* 0x000010040e107981 */ /* 0x000ee8000c1e1b00 */
[----:B------:R-:W4:Y:S01]  /*0100*/  LDG.E.64 R18, desc[UR4][R14.64+0x18] ;  /* 0x000018040e127981 */ /* 0x000f22000c1e1b00 */
[C---:B--2---:R-:W-:Y:S01]  /*0110*/  IMAD.WIDE.U32 R6, R0.reuse, 0x8, R6 ;  /* 0x0000000800067825 */ /* 0x044fe200078e0006 */
[----:B0-----:R-:W0:Y:S02]  /*0120*/  LDC.64 R8, c[0x0][0x388] ;  /* 0x0000e200ff087b82 */ /* 0x001e240000000a00 */
[----:B------:R-:W2:Y:S04]  /*0130*/  LDG.E.64 R2, desc[UR4][R14.64] ;  /* 0x000000040e027981 */ /* 0x000ea8000c1e1b00 */
[----:B------:R-:W5:Y:S04]  /*0140*/  LDG.E.64 R4, desc[UR4][R14.64+0x8] ;  /* 0x000008040e047981 */ /* 0x000f68000c1e1b00 */
[----:B------:R-:W5:Y:S01]  /*0150*/  LDG.E.64 R6, desc[UR4][R6.64] ;  /* 0x0000000406067981 */ /* 0x000f62000c1e1b00 */
[----:B------:R-:W-:Y:S01]  /*0160*/  UMOV UR6, 0xa0b5ed8d ;  /* 0xa0b5ed8d00067882 */ /* 0x000fe20000000000 */
[----:B------:R-:W-:Y:S01]  /*0170*/  UMOV UR7, 0x3e90c6f7 ;  /* 0x3e90c6f700077882 */ /* 0x000fe20000000000 */
[----:B0-----:R-:W-:Y:S01]  /*0180*/  IMAD.WIDE.U32 R8, R0, 0x10, R8 ;  /* 0x0000001000087825 */ /* 0x001fe200078e0008 */
[----:B---3--:R-:W-:-:S02]  /*0190*/  DADD R10, R10, R16 ;  /* 0x000000000a0a7229 */ /* 0x008fc40000000010 */
[----:B----4-:R-:W-:Y:S02]  /*01a0*/  DADD R12, R12, R18 ;  /* 0x000000000c0c7229 */ /* 0x010fe40000000012 */
[----:B--2---:R-:W-:Y:S02]  /*01b0*/  DADD R16, R2, R2 ;  /* 0x0000000002107229 */ /* 0x004fe40000000002 */
[----:B-----5:R-:W-:-:S06]  /*01c0*/  DADD R18, R4, R4 ;  /* 0x0000000004127229 */ /* 0x020fcc0000000004 */
[----:B------:R-:W-:Y:S02]  /*01d0*/  DADD R10, R10, -R16 ;  /* 0x000000000a0a7229 */ /* 0x000fe40000000810 */
[----:B------:R-:W-:-:S06]  /*01e0*/  DADD R12, R12, -R18 ;  /* 0x000000000c0c7229 */ /* 0x000fcc0000000812 */
[----:B------:R-:W-:Y:S02]  /*01f0*/  DMUL R10, R10, 10000 ;  /* 0x40c388000a0a7828 */ /* 0x000fe40000000000 */
[----:B------:R-:W-:-:S08]  /*0200*/  DMUL R12, R12, 10000 ;  /* 0x40c388000c0c7828 */ /* 0x000fd00000000000 */
[----:B------:R-:W-:Y:S02]  /*0210*/  DFMA R14, RZ, R10, -R12 ;  /* 0x0000000aff0e722b */ /* 0x000fe4000000080c */
[----:B------:R-:W-:Y:S02]  /*0220*/  DFMA R10, RZ, R12, R10 ;  /* 0x0000000cff0a722b */ /* 0x000fe4000000000a */
[-C--:B------:R-:W-:Y:S02]  /*0230*/  DMUL R12, R2, R6.reuse ;  /* 0x00000006020c7228 */ /* 0x080fe40000000000 */
[----:B------:R-:W-:Y:S02]  /*0240*/  DMUL R6, R4, R6 ;  /* 0x0000000604067228 */ /* 0x000fe40000000000 */
[----:B------:R-:W-:Y:S02]  /*0250*/  DFMA R14, R14, -UR6, R2 ;  /* 0x800000060e0e7c2b */ /* 0x000fe40008000002 */
[----:B------:R-:W-:Y:S01]  /*0260*/  DFMA R10, R10, -UR6, R4 ;  /* 0x800000060a0a7c2b */ /* 0x000fe20008000004 */
[----:B------:R-:W-:-:S03]  /*0270*/  UMOV UR7, 0x3ea0c6f7 ;  /* 0x3ea0c6f700077882 */ /* 0x000fc60000000000 */
[----:B------:R-:W-:Y:S02]  /*0280*/  DFMA R2, RZ, R12, -R6 ;  /* 0x0000000cff02722b */ /* 0x000fe40000000806 */
[----:B------:R-:W-:-:S06]  /*0290*/  DFMA R6, RZ, R6, R12 ;  /* 0x00000006ff06722b */ /* 0x000fcc000000000c */
[----:B------:R-:W-:Y:S02]  /*02a0*/  DFMA R2, R2, UR6, R14 ;  /* 0x0000000602027c2b */ /* 0x000fe4000800000e */
[----:B------:R-:W-:-:S05]  /*02b0*/  DFMA R6, R6, UR6, R10 ;  /* 0x0000000606067c2b */ /* 0x000fca000800000a */
[----:B------:R-:W-:Y:S04]  /*02c0*/  STG.E.64 desc[UR4][R8.64], R2 ;  /* 0x0000000208007986 */ /* 0x000fe8000c101b04 */
[----:B------:R-:W-:Y:S01]  /*02d0*/  STG.E.64 desc[UR4][R8.64+0x8], R6 ;  /* 0x0000080608007986 */ /* 0x000fe2000c101b04 */
[----:B------:R-:W-:Y:S05]  /*02e0*/  EXIT ;  /* 0x000000000000794d */ /* 0x000fea0003800000 */
.L_x_0:
[----:B------:R-:W-:-:S00]  /*02f0*/  BRA `(.L_x_0) ;  /* 0xfffffffc00fc7947 */ /* 0x000fc0000383ffff */
[----:B------:R-:W-:-:S00]  /*0300*/  NOP ;  /* 0x0000000000007918 */ /* 0x000fc00000000000 */
[----:B------:R-:W-:-:S00]  /*0310*/  NOP ;  /* 0x0000000000007918 */ /* 0x000fc00000000000 */
[----:B------:R-:W-:-:S00]  /*0320*/  NOP ;  /* 0x0000000000007918 */ /* 0x000fc00000000000 */
[----:B------:R-:W-:-:S00]  /*0330*/  NOP ;  /* 0x0000000000007918 */ /* 0x000fc00000000000 */
[----:B------:R-:W-:-:S00]  /*0340*/  NOP ;  /* 0x0000000000007918 */ /* 0x000fc00000000000 */
[----:B------:R-:W-:-:S00]  /*0350*/  NOP ;  /* 0x0000000000007918 */ /* 0x000fc00000000000 */
[----:B------:R-:W-:-:S00]  /*0360*/  NOP ;  /* 0x0000000000007918 */ /* 0x000fc00000000000 */
[----:B------:R-:W-:-:S00]  /*0370*/  NOP ;  /* 0x0000000000007918 */ /* 0x000fc00000000000 */
.L_x_1:


//--------------------- .nv.shared.reserved.0     --------------------------
	.section	.nv.shared.reserved.0,"aw",@nobits
	.weak		__nv_reservedSMEM_offset_0_alias
	.size		__nv_reservedSMEM_offset_0_alias, 0, 64
	.other		__nv_reservedSMEM_offset_0_alias,@"STO_CUDA_RESERVED_SHARED STV_DEFAULT"
__nv_reservedSMEM_offset_0_alias:
	.zero		0
	.zero		64


//--------------------- .nv.constant0._Z19evolve_wavefunctionP8complexdS0_Pd --------------------------
	.section	.nv.constant0._Z19evolve_wavefunctionP8complexdS0_Pd,"a",@progbits
	.sectionflags	@""
	.align	4
.nv.constant0._Z19evolve_wavefunctionP8complexdS0_Pd:
	.zero		920


//--------------------- SYMBOLS --------------------------

	.type		.nv.reservedSmem.offset0,@object
	.size		.nv.reservedSmem.offset0,0x4
